//
// Generated by NVIDIA NVVM Compiler
//
// Compiler Build ID: CL-36424714
// Cuda compilation tools, release 13.0, V13.0.88
// Based on NVVM 20.0.0
//

.version 9.0
.target sm_100
.address_size 64

	// .globl	_Z22kernel_count_seq_kmersP9HashTableiPPc
.global .align 1 .b8 seq_nt4_table[256] = {0, 1, 2, 3, 4, 4, 4, 4, 4, 4, 4, 4, 4, 4, 4, 4, 4, 4, 4, 4, 4, 4, 4, 4, 4, 4, 4, 4, 4, 4, 4, 4, 4, 4, 4, 4, 4, 4, 4, 4, 4, 4, 4, 4, 4, 4, 4, 4, 4, 4, 4, 4, 4, 4, 4, 4, 4, 4, 4, 4, 4, 4, 4, 4, 4, 0, 4, 1, 4, 4, 4, 2, 4, 4, 4, 4, 4, 4, 4, 4, 4, 4, 4, 4, 3, 3, 4, 4, 4, 4, 4, 4, 4, 4, 4, 4, 4, 0, 4, 1, 4, 4, 4, 2, 4, 4, 4, 4, 4, 4, 4, 4, 4, 4, 4, 4, 3, 3, 4, 4, 4, 4, 4, 4, 4, 4, 4, 4, 4, 4, 4, 4, 4, 4, 4, 4, 4, 4, 4, 4, 4, 4, 4, 4, 4, 4, 4, 4, 4, 4, 4, 4, 4, 4, 4, 4, 4, 4, 4, 4, 4, 4, 4, 4, 4, 4, 4, 4, 4, 4, 4, 4, 4, 4, 4, 4, 4, 4, 4, 4, 4, 4, 4, 4, 4, 4, 4, 4, 4, 4, 4, 4, 4, 4, 4, 4, 4, 4, 4, 4, 4, 4, 4, 4, 4, 4, 4, 4, 4, 4, 4, 4, 4, 4, 4, 4, 4, 4, 4, 4, 4, 4, 4, 4, 4, 4, 4, 4, 4, 4, 4, 4, 4, 4, 4, 4, 4, 4, 4, 4, 4, 4, 4, 4, 4, 4, 4, 4, 4, 4, 4, 4, 4, 4, 4, 4};

.visible .entry _Z22kernel_count_seq_kmersP9HashTableiPPc(
	.param .u64 .ptr .align 1 _Z22kernel_count_seq_kmersP9HashTableiPPc_param_0,
	.param .u32 _Z22kernel_count_seq_kmersP9HashTableiPPc_param_1,
	.param .u64 .ptr .align 1 _Z22kernel_count_seq_kmersP9HashTableiPPc_param_2
)
{
	.reg .pred 	%p<9>;
	.reg .b16 	%rs<4>;
	.reg .b32 	%r<45>;
	.reg .b64 	%rd<77>;

	ld.param.u64 	%rd14, [_Z22kernel_count_seq_kmersP9HashTableiPPc_param_0];
	ld.param.u32 	%r15, [_Z22kernel_count_seq_kmersP9HashTableiPPc_param_1];
	ld.param.u64 	%rd13, [_Z22kernel_count_seq_kmersP9HashTableiPPc_param_2];
	cvta.to.global.u64 	%rd1, %rd14;
	mov.u32 	%r16, %ctaid.x;
	mov.u32 	%r17, %ntid.x;
	mov.u32 	%r18, %tid.x;
	mad.lo.s32 	%r1, %r16, %r17, %r18;
	ld.global.u32 	%r19, [%rd1+8];
	setp.ge.u32 	%p1, %r1, %r19;
	@%p1 bra 	$L__BB0_13;
	cvta.to.global.u64 	%rd16, %rd13;
	mul.wide.u32 	%rd17, %r1, 8;
	add.s64 	%rd18, %rd16, %rd17;
	ld.global.u64 	%rd19, [%rd18];
	cvta.to.global.u64 	%rd2, %rd19;
	shl.b32 	%r21, %r15, 1;
	mov.b64 	%rd20, -1;
	shl.b64 	%rd21, %rd20, %r21;
	not.b64 	%rd3, %rd21;
	add.s32 	%r22, %r21, -2;
	cvt.u64.u32 	%rd4, %r22;
	mov.b64 	%rd76, 0;
	mov.b32 	%r44, 0;
	mov.u64 	%rd26, seq_nt4_table;
	mov.u32 	%r40, %r44;
	mov.u64 	%rd75, %rd76;
$L__BB0_2:
	mov.u64 	%rd6, %rd75;
	mov.u64 	%rd5, %rd76;
	mov.u32 	%r2, %r44;
	cvt.u64.u32 	%rd23, %r40;
	add.s64 	%rd24, %rd2, %rd23;
	ld.global.u8 	%rd25, [%rd24];
	add.s64 	%rd27, %rd26, %rd25;
	ld.global.nc.u8 	%rs2, [%rd27];
	cvt.u16.u8 	%rs1, %rs2;
	setp.gt.u16 	%p2, %rs1, 3;
	mov.b32 	%r44, 0;
	mov.b64 	%rd75, 0;
	mov.u64 	%rd76, %rd75;
	@%p2 bra 	$L__BB0_12;
	shl.b64 	%rd28, %rd5, 2;
	cvt.u64.u16 	%rd29, %rs1;
	add.s64 	%rd30, %rd28, %rd29;
	and.b64  	%rd76, %rd30, %rd3;
	shr.u64 	%rd31, %rd6, 2;
	sub.s16 	%rs3, 3, %rs1;
	cvt.u64.u16 	%rd32, %rs3;
	and.b64  	%rd33, %rd32, 255;
	cvt.u32.u64 	%r24, %rd4;
	shl.b64 	%rd34, %rd33, %r24;
	or.b64  	%rd75, %rd34, %rd31;
	add.s32 	%r44, %r2, 1;
	setp.lt.s32 	%p3, %r44, %r15;
	@%p3 bra 	$L__BB0_12;
	min.u64 	%rd9, %rd76, %rd75;
	not.b64 	%rd35, %rd9;
	shl.b64 	%rd36, %rd9, 21;
	add.s64 	%rd37, %rd36, %rd35;
	shr.u64 	%rd38, %rd37, 24;
	xor.b64  	%rd39, %rd38, %rd37;
	shl.b64 	%rd40, %rd39, 3;
	add.s64 	%rd41, %rd40, %rd39;
	shl.b64 	%rd42, %rd39, 8;
	add.s64 	%rd43, %rd41, %rd42;
	shr.u64 	%rd44, %rd43, 14;
	xor.b64  	%rd45, %rd44, %rd43;
	shl.b64 	%rd46, %rd45, 2;
	add.s64 	%rd47, %rd46, %rd45;
	shl.b64 	%rd48, %rd45, 4;
	add.s64 	%rd49, %rd47, %rd48;
	shr.u64 	%rd50, %rd49, 28;
	xor.b64  	%rd51, %rd50, %rd49;
	shl.b64 	%rd52, %rd51, 31;
	cvt.u32.u64 	%r25, %rd51;
	cvt.u32.u64 	%r26, %rd52;
	add.s32 	%r27, %r26, %r25;
	ld.global.u32 	%r28, [%rd1];
	mul.lo.s32 	%r29, %r27, -1640531527;
	sub.s32 	%r30, 32, %r28;
	shr.u32 	%r5, %r29, %r30;
	ld.global.u64 	%rd53, [%rd1+24];
	cvta.to.global.u64 	%rd10, %rd53;
	mov.b32 	%r31, -1;
	shl.b32 	%r32, %r31, %r28;
	not.b32 	%r6, %r32;
	mov.u32 	%r43, %r5;
$L__BB0_5:
	mul.wide.u32 	%rd54, %r43, 4;
	add.s64 	%rd55, %rd10, %rd54;
	ld.global.u32 	%r8, [%rd55];
	setp.eq.s32 	%p4, %r8, 0;
	mov.b32 	%r42, 0;
	@%p4 bra 	$L__BB0_9;
	ld.global.u64 	%rd56, [%rd1+16];
	cvta.to.global.u64 	%rd57, %rd56;
	mul.wide.u32 	%rd58, %r43, 8;
	add.s64 	%rd59, %rd57, %rd58;
	ld.global.u64 	%rd60, [%rd59];
	setp.eq.s64 	%p5, %rd60, %rd9;
	mov.u32 	%r42, %r8;
	@%p5 bra 	$L__BB0_9;
	add.s32 	%r34, %r43, 1;
	and.b32  	%r43, %r34, %r6;
	setp.ne.s32 	%p6, %r43, %r5;
	@%p6 bra 	$L__BB0_5;
	mul.wide.u32 	%rd61, %r5, 4;
	add.s64 	%rd62, %rd10, %rd61;
	ld.global.u32 	%r42, [%rd62];
	mov.u32 	%r43, %r5;
$L__BB0_9:
	setp.ne.s32 	%p7, %r42, 0;
	@%p7 bra 	$L__BB0_11;
	ld.global.u64 	%rd65, [%rd1+16];
	cvta.to.global.u64 	%rd66, %rd65;
	mul.wide.u32 	%rd67, %r43, 8;
	add.s64 	%rd68, %rd66, %rd67;
	st.global.u64 	[%rd68], %rd9;
	ld.global.u64 	%rd69, [%rd1+24];
	cvta.to.global.u64 	%rd70, %rd69;
	mul.wide.u32 	%rd71, %r43, 4;
	add.s64 	%rd72, %rd70, %rd71;
	mov.b32 	%r36, 1;
	st.global.u32 	[%rd72], %r36;
	ld.global.u32 	%r37, [%rd1+4];
	add.s32 	%r38, %r37, 1;
	st.global.u32 	[%rd1+4], %r38;
	bra.uni 	$L__BB0_12;
$L__BB0_11:
	add.s32 	%r35, %r42, 1;
	mul.wide.u32 	%rd63, %r43, 4;
	add.s64 	%rd64, %rd10, %rd63;
	st.global.u32 	[%rd64], %r35;
$L__BB0_12:
	add.s32 	%r40, %r40, 1;
	setp.ne.s32 	%p8, %r40, 100;
	@%p8 bra 	$L__BB0_2;
$L__BB0_13:
	ret;

}
	// .globl	_Z17kernel_print_histPK9HashTablePj
.visible .entry _Z17kernel_print_histPK9HashTablePj(
	.param .u64 .ptr .align 1 _Z17kernel_print_histPK9HashTablePj_param_0,
	.param .u64 .ptr .align 1 _Z17kernel_print_histPK9HashTablePj_param_1
)
{
	.reg .pred 	%p<3>;
	.reg .b32 	%r<10>;
	.reg .b64 	%rd<11>;

	ld.param.u64 	%rd3, [_Z17kernel_print_histPK9HashTablePj_param_0];
	ld.param.u64 	%rd2, [_Z17kernel_print_histPK9HashTablePj_param_1];
	cvta.to.global.u64 	%rd1, %rd3;
	mov.u32 	%r1, %tid.x;
	ld.global.u32 	%r3, [%rd1];
	setp.ge.u32 	%p1, %r1, %r3;
	@%p1 bra 	$L__BB1_3;
	ld.global.u64 	%rd4, [%rd1+24];
	cvta.to.global.u64 	%rd5, %rd4;
	mov.u32 	%r4, %ntid.x;
	mov.u32 	%r5, %ctaid.x;
	mad.lo.s32 	%r6, %r5, %r4, %r1;
	mul.wide.u32 	%rd6, %r6, 4;
	add.s64 	%rd7, %rd5, %rd6;
	ld.global.u32 	%r2, [%rd7];
	setp.eq.s32 	%p2, %r2, 0;
	@%p2 bra 	$L__BB1_3;
	min.u32 	%r7, %r2, 255;
	cvta.to.global.u64 	%rd8, %rd2;
	mul.wide.u32 	%rd9, %r7, 4;
	add.s64 	%rd10, %rd8, %rd9;
	ld.global.u32 	%r8, [%rd10];
	add.s32 	%r9, %r8, 1;
	st.global.u32 	[%rd10], %r9;
$L__BB1_3:
	ret;

}


// ===== COMPILED SASS (sm_100) =====

	.target	sm_100

	.elftype	@"ET_EXEC"


//--------------------- .note.nv.tkinfo           --------------------------
	.section	.note.nv.tkinfo,"",@"SHT_NOTE"
	.sectionflags	@"SHF_NOTE_NV_TKINFO"
	.tkinfo
        /*0018*/ 	.word	0x00000002
        /*0030*/ 	.string	""
        /*0030*/ 	.string	"ptxas"
        /*0030*/ 	.string	"Cuda compilation tools, release 13.0, V13.0.88"
        /*0030*/ 	.string	"Build cuda_13.0.r13.0/compiler.36424714_0"
        /*0030*/ 	.string	"-arch sm_100 -m 64 "



//--------------------- .note.nv.cuinfo           --------------------------
	.section	.note.nv.cuinfo,"",@"SHT_NOTE"
	.sectionflags	@"SHF_NOTE_NV_CUINFO"
        /*0018*/ 	.short	0x0002
        /*001a*/ 	.short	0x0064
        /*001c*/ 	.short	0x0082
	.zero		2


//--------------------- .nv.info                  --------------------------
	.section	.nv.info,"",@"SHT_CUDA_INFO"
	.align	4


	//----- nvinfo : EIATTR_REGCOUNT
	.align		4
        /*0000*/ 	.byte	0x04, 0x2f
        /*0002*/ 	.short	(.L_2 - .L_1)
	.align		4
.L_1:
        /*0004*/ 	.word	index@(_Z22kernel_count_seq_kmersP9HashTableiPPc)
        /*0008*/ 	.word	0x00000018


	//----- nvinfo : EIATTR_FRAME_SIZE
	.align		4
.L_2:
        /*000c*/ 	.byte	0x04, 0x11
        /*000e*/ 	.short	(.L_4 - .L_3)
	.align		4
.L_3:
        /*0010*/ 	.word	index@(_Z22kernel_count_seq_kmersP9HashTableiPPc)
        /*0014*/ 	.word	0x00000000


	//----- nvinfo : EIATTR_REGCOUNT
	.align		4
.L_4:
        /*0018*/ 	.byte	0x04, 0x2f
        /*001a*/ 	.short	(.L_6 - .L_5)
	.align		4
.L_5:
        /*001c*/ 	.word	index@(_Z17kernel_print_histPK9HashTablePj)
        /*0020*/ 	.word	0x00000008


	//----- nvinfo : EIATTR_FRAME_SIZE
	.align		4
.L_6:
        /*0024*/ 	.byte	0x04, 0x11
        /*0026*/ 	.short	(.L_8 - .L_7)
	.align		4
.L_7:
        /*0028*/ 	.word	index@(_Z17kernel_print_histPK9HashTablePj)
        /*002c*/ 	.word	0x00000000


	//----- nvinfo : EIATTR_MIN_STACK_SIZE
	.align		4
.L_8:
        /*0030*/ 	.byte	0x04, 0x12
        /*0032*/ 	.short	(.L_10 - .L_9)
	.align		4
.L_9:
        /*0034*/ 	.word	index@(_Z17kernel_print_histPK9HashTablePj)
        /*0038*/ 	.word	0x00000000


	//----- nvinfo : EIATTR_MIN_STACK_SIZE
	.align		4
.L_10:
        /*003c*/ 	.byte	0x04, 0x12
        /*003e*/ 	.short	(.L_12 - .L_11)
	.align		4
.L_11:
        /*0040*/ 	.word	index@(_Z22kernel_count_seq_kmersP9HashTableiPPc)
        /*0044*/ 	.word	0x00000000
.L_12:


//--------------------- .nv.compat                --------------------------
	.section	.nv.compat,"",@"SHT_CUDA_COMPAT_INFO"
	.align	4
        /*0000*/ 	.byte	0x02, 0x09, 0x00, 0x00, 0x02, 0x02, 0x01, 0x00, 0x02, 0x05, 0x05, 0x00, 0x03, 0x07, 0x01, 0x01
        /*0010*/ 	.byte	0x02, 0x03, 0x00, 0x00, 0x02, 0x06, 0x01, 0x00, 0x04, 0x0b, 0x08, 0x00, 0x09, 0x00, 0x00, 0x00
        /*0020*/ 	.byte	0x00, 0x00, 0x00, 0x00


//--------------------- .nv.info._Z17kernel_print_histPK9HashTablePj --------------------------
	.section	.nv.info._Z17kernel_print_histPK9HashTablePj,"",@"SHT_CUDA_INFO"
	.sectionflags	@""
	.align	4


	//----- nvinfo : EIATTR_CUDA_API_VERSION
	.align		4
        /*0000*/ 	.byte	0x04, 0x37
        /*0002*/ 	.short	(.L_14 - .L_13)
.L_13:
        /*0004*/ 	.word	0x00000082


	//----- nvinfo : EIATTR_KPARAM_INFO
	.align		4
.L_14:
        /*0008*/ 	.byte	0x04, 0x17
        /*000a*/ 	.short	(.L_16 - .L_15)
.L_15:
        /*000c*/ 	.word	0x00000000
        /*0010*/ 	.short	0x0001
        /*0012*/ 	.short	0x0008
        /*0014*/ 	.byte	0x00, 0xf5, 0x21, 0x00


	//----- nvinfo : EIATTR_KPARAM_INFO
	.align		4
.L_16:
        /*0018*/ 	.byte	0x04, 0x17
        /*001a*/ 	.short	(.L_18 - .L_17)
.L_17:
        /*001c*/ 	.word	0x00000000
        /*0020*/ 	.short	0x0000
        /*0022*/ 	.short	0x0000
        /*0024*/ 	.byte	0x00, 0xf5, 0x21, 0x00


	//----- nvinfo : EIATTR_SPARSE_MMA_MASK
	.align		4
.L_18:
        /*0028*/ 	.byte	0x03, 0x50
        /*002a*/ 	.short	0x0000


	//----- nvinfo : EIATTR_MAXREG_COUNT
	.align		4
        /*002c*/ 	.byte	0x03, 0x1b
        /*002e*/ 	.short	0x00ff


	//----- nvinfo : EIATTR_MERCURY_ISA_VERSION
	.align		4
        /*0030*/ 	.byte	0x03, 0x5f
        /*0032*/ 	.short	0x0101


	//----- nvinfo : EIATTR_VRC_CTA_INIT_COUNT
	.align		4
        /*0034*/ 	.byte	0x02, 0x4a
	.zero		1
	.zero		1


	//----- nvinfo : EIATTR_EXIT_INSTR_OFFSETS
	.align		4
        /*0038*/ 	.byte	0x04, 0x1c
        /*003a*/ 	.short	(.L_20 - .L_19)


	//   ....[0]....
.L_19:
        /*003c*/ 	.word	0x00000060


	//   ....[1]....
        /*0040*/ 	.word	0x000000e0


	//   ....[2]....
        /*0044*/ 	.word	0x00000150


	//----- nvinfo : EIATTR_CBANK_PARAM_SIZE
	.align		4
.L_20:
        /*0048*/ 	.byte	0x03, 0x19
        /*004a*/ 	.short	0x0010


	//----- nvinfo : EIATTR_PARAM_CBANK
	.align		4
        /*004c*/ 	.byte	0x04, 0x0a
        /*004e*/ 	.short	(.L_22 - .L_21)
	.align		4
.L_21:
        /*0050*/ 	.word	index@(.nv.constant0._Z17kernel_print_histPK9HashTablePj)
        /*0054*/ 	.short	0x0380
        /*0056*/ 	.short	0x0010


	//----- nvinfo : EIATTR_SW_WAR
	.align		4
.L_22:
        /*0058*/ 	.byte	0x04, 0x36
        /*005a*/ 	.short	(.L_24 - .L_23)
.L_23:
        /*005c*/ 	.word	0x00000008
.L_24:


//--------------------- .nv.info._Z22kernel_count_seq_kmersP9HashTableiPPc --------------------------
	.section	.nv.info._Z22kernel_count_seq_kmersP9HashTableiPPc,"",@"SHT_CUDA_INFO"
	.sectionflags	@""
	.align	4


	//----- nvinfo : EIATTR_CUDA_API_VERSION
	.align		4
        /*0000*/ 	.byte	0x04, 0x37
        /*0002*/ 	.short	(.L_26 - .L_25)
.L_25:
        /*0004*/ 	.word	0x00000082


	//----- nvinfo : EIATTR_KPARAM_INFO
	.align		4
.L_26:
        /*0008*/ 	.byte	0x04, 0x17
        /*000a*/ 	.short	(.L_28 - .L_27)
.L_27:
        /*000c*/ 	.word	0x00000000
        /*0010*/ 	.short	0x0002
        /*0012*/ 	.short	0x0010
        /*0014*/ 	.byte	0x00, 0xf5, 0x21, 0x00


	//----- nvinfo : EIATTR_KPARAM_INFO
	.align		4
.L_28:
        /*0018*/ 	.byte	0x04, 0x17
        /*001a*/ 	.short	(.L_30 - .L_29)
.L_29:
        /*001c*/ 	.word	0x00000000
        /*0020*/ 	.short	0x0001
        /*0022*/ 	.short	0x0008
        /*0024*/ 	.byte	0x00, 0xf0, 0x11, 0x00


	//----- nvinfo : EIATTR_KPARAM_INFO
	.align		4
.L_30:
        /*0028*/ 	.byte	0x04, 0x17
        /*002a*/ 	.short	(.L_32 - .L_31)
.L_31:
        /*002c*/ 	.word	0x00000000
        /*0030*/ 	.short	0x0000
        /*0032*/ 	.short	0x0000
        /*0034*/ 	.byte	0x00, 0xf5, 0x21, 0x00


	//----- nvinfo : EIATTR_SPARSE_MMA_MASK
	.align		4
.L_32:
        /*0038*/ 	.byte	0x03, 0x50
        /*003a*/ 	.short	0x0000


	//----- nvinfo : EIATTR_MAXREG_COUNT
	.align		4
        /*003c*/ 	.byte	0x03, 0x1b
        /*003e*/ 	.short	0x00ff


	//----- nvinfo : EIATTR_MERCURY_ISA_VERSION
	.align		4
        /*0040*/ 	.byte	0x03, 0x5f
        /*0042*/ 	.short	0x0101


	//----- nvinfo : EIATTR_VRC_CTA_INIT_COUNT
	.align		4
        /*0044*/ 	.byte	0x02, 0x4a
	.zero		1
	.zero		1


	//----- nvinfo : EIATTR_EXIT_INSTR_OFFSETS
	.align		4
        /*0048*/ 	.byte	0x04, 0x1c
        /*004a*/ 	.short	(.L_34 - .L_33)


	//   ....[0]....
.L_33:
        /*004c*/ 	.word	0x00000090


	//   ....[1]....
        /*0050*/ 	.word	0x00000910


	//----- nvinfo : EIATTR_CRS_STACK_SIZE
	.align		4
.L_34:
        /*0054*/ 	.byte	0x04, 0x1e
        /*0056*/ 	.short	(.L_36 - .L_35)
.L_35:
        /*0058*/ 	.word	0x00000000


	//----- nvinfo : EIATTR_CBANK_PARAM_SIZE
	.align		4
.L_36:
        /*005c*/ 	.byte	0x03, 0x19
        /*005e*/ 	.short	0x0018


	//----- nvinfo : EIATTR_PARAM_CBANK
	.align		4
        /*0060*/ 	.byte	0x04, 0x0a
        /*0062*/ 	.short	(.L_38 - .L_37)
	.align		4
.L_37:
        /*0064*/ 	.word	index@(.nv.constant0._Z22kernel_count_seq_kmersP9HashTableiPPc)
        /*0068*/ 	.short	0x0380
        /*006a*/ 	.short	0x0018


	//----- nvinfo : EIATTR_SW_WAR
	.align		4
.L_38:
        /*006c*/ 	.byte	0x04, 0x36
        /*006e*/ 	.short	(.L_40 - .L_39)
.L_39:
        /*0070*/ 	.word	0x00000008
.L_40:


//--------------------- .nv.callgraph             --------------------------
	.section	.nv.callgraph,"",@"SHT_CUDA_CALLGRAPH"
	.align	4
	.sectionentsize	8
	.align		4
        /*0000*/ 	.word	0x00000000
	.align		4
        /*0004*/ 	.word	0xffffffff
	.align		4
        /*0008*/ 	.word	0x00000000
	.align		4
        /*000c*/ 	.word	0xfffffffe
	.align		4
        /*0010*/ 	.word	0x00000000
	.align		4
        /*0014*/ 	.word	0xfffffffd
	.align		4
        /*0018*/ 	.word	0x00000000
	.align		4
        /*001c*/ 	.word	0xfffffffc


//--------------------- .nv.constant4             --------------------------
	.section	.nv.constant4,"a",@progbits
	.align	8
	.align		8
.nv.constant4:
        /*0000*/ 	.dword	seq_nt4_table


//--------------------- .text._Z17kernel_print_histPK9HashTablePj --------------------------
	.section	.text._Z17kernel_print_histPK9HashTablePj,"ax",@progbits
	.align	128
        .global         _Z17kernel_print_histPK9HashTablePj
        .type           _Z17kernel_print_histPK9HashTablePj,@function
        .size           _Z17kernel_print_histPK9HashTablePj,(.L_x_10 - _Z17kernel_print_histPK9HashTablePj)
        .other          _Z17kernel_print_histPK9HashTablePj,@"STO_CUDA_ENTRY STV_DEFAULT"
_Z17kernel_print_histPK9HashTablePj:
.text._Z17kernel_print_histPK9HashTablePj:
[----:B------:R-:W-:Y:S08]  /*0000*/  LDC R1, c[0x0][0x37c] ;  /* 0x0000df00ff017b82 */ /* 0x000ff00000000800 */
[----:B------:R-:W0:Y:S01]  /*0010*/  LDC.64 R2, c[0x0][0x380] ;  /* 0x0000e000ff027b82 */ /* 0x000e220000000a00 */
[----:B------:R-:W0:Y:S02]  /*0020*/  LDCU.64 UR4, c[0x0][0x358] ;  /* 0x00006b00ff0477ac */ /* 0x000e240008000a00 */
[----:B0-----:R-:W2:Y:S01]  /*0030*/  LDG.E R0, desc[UR4][R2.64] ;  /* 0x0000000402007981 */ /* 0x001ea2000c1e1900 */
[----:B------:R-:W2:Y:S02]  /*0040*/  S2R R5, SR_TID.X ;  /* 0x0000000000057919 */ /* 0x000ea40000002100 */
[----:B--2---:R-:W-:-:S13]  /*0050*/  ISETP.GE.U32.AND P0, PT, R5, R0, PT ;  /* 0x000000000500720c */ /* 0x004fda0003f06070 */
[----:B------:R-:W-:Y:S05]  /*0060*/  @P0 EXIT ;  /* 0x000000000000094d */ /* 0x000fea0003800000 */
[----:B------:R-:W2:Y:S01]  /*0070*/  LDG.E.64 R2, desc[UR4][R2.64+0x18] ;  /* 0x0000180402027981 */ /* 0x000ea2000c1e1b00 */
[----:B------:R-:W0:Y:S01]  /*0080*/  LDCU UR6, c[0x0][0x360] ;  /* 0x00006c00ff0677ac */ /* 0x000e220008000800 */
[----:B------:R-:W0:Y:S02]  /*0090*/  S2R R0, SR_CTAID.X ;  /* 0x0000000000007919 */ /* 0x000e240000002500 */
[----:B0-----:R-:W-:-:S04]  /*00a0*/  IMAD R5, R0, UR6, R5 ;  /* 0x0000000600057c24 */ /* 0x001fc8000f8e0205 */
[----:B--2---:R-:W-:-:S06]  /*00b0*/  IMAD.WIDE.U32 R4, R5, 0x4, R2 ;  /* 0x0000000405047825 */ /* 0x004fcc00078e0002 */
[----:B------:R-:W2:Y:S02]  /*00c0*/  LDG.E R4, desc[UR4][R4.64] ;  /* 0x0000000404047981 */ /* 0x000ea4000c1e1900 */
[----:B--2---:R-:W-:-:S13]  /*00d0*/  ISETP.NE.AND P0, PT, R4, RZ, PT ;  /* 0x000000ff0400720c */ /* 0x004fda0003f05270 */
[----:B------:R-:W-:Y:S05]  /*00e0*/  @!P0 EXIT ;  /* 0x000000000000894d */ /* 0x000fea0003800000 */
[----:B------:R-:W0:Y:S01]  /*00f0*/  LDC.64 R2, c[0x0][0x388] ;  /* 0x0000e200ff027b82 */ /* 0x000e220000000a00 */
[----:B------:R-:W-:-:S05]  /*0100*/  VIMNMX.U32 R5, PT, PT, R4, 0xff, PT ;  /* 0x000000ff04057848 */ /* 0x000fca0003fe0000 */
[----:B0-----:R-:W-:-:S05]  /*0110*/  IMAD.WIDE.U32 R2, R5, 0x4, R2 ;  /* 0x0000000405027825 */ /* 0x001fca00078e0002 */
[----:B------:R-:W2:Y:S02]  /*0120*/  LDG.E R0, desc[UR4][R2.64] ;  /* 0x0000000402007981 */ /* 0x000ea4000c1e1900 */
[----:B--2---:R-:W-:-:S05]  /*0130*/  IADD3 R5, PT, PT, R0, 0x1, RZ ;  /* 0x0000000100057810 */ /* 0x004fca0007ffe0ff */
[----:B------:R-:W-:Y:S01]  /*0140*/  STG.E desc[UR4][R2.64], R5 ;  /* 0x0000000502007986 */ /* 0x000fe2000c101904 */
[----:B------:R-:W-:Y:S05]  /*0150*/  EXIT ;  /* 0x000000000000794d */ /* 0x000fea0003800000 */
.L_x_0:
[----:B------:R-:W-:-:S00]  /*0160*/  BRA `(.L_x_0) ;  /* 0xfffffffc00fc7947 */ /* 0x000fc0000383ffff */
[----:B------:R-:W-:-:S00]  /*0170*/  NOP ;  /* 0x0000000000007918 */ /* 0x000fc00000000000 */
        /* <DEDUP_REMOVED lines=8> */
.L_x_10:


//--------------------- .text._Z22kernel_count_seq_kmersP9HashTableiPPc --------------------------
	.section	.text._Z22kernel_count_seq_kmersP9HashTableiPPc,"ax",@progbits
	.align	128
        .global         _Z22kernel_count_seq_kmersP9HashTableiPPc
        .type           _Z22kernel_count_seq_kmersP9HashTableiPPc,@function
        .size           _Z22kernel_count_seq_kmersP9HashTableiPPc,(.L_x_11 - _Z22kernel_count_seq_kmersP9HashTableiPPc)
        .other          _Z22kernel_count_seq_kmersP9HashTableiPPc,@"STO_CUDA_ENTRY STV_DEFAULT"
_Z22kernel_count_seq_kmersP9HashTableiPPc:
.text._Z22kernel_count_seq_kmersP9HashTableiPPc:
[----:B------:R-:W-:Y:S08]  /*0000*/  LDC R1, c[0x0][0x37c] ;  /* 0x0000df00ff017b82 */ /* 0x000ff00000000800 */
[----:B------:R-:W0:Y:S01]  /*0010*/  LDC.64 R2, c[0x0][0x380] ;  /* 0x0000e000ff027b82 */ /* 0x000e220000000a00 */
[----:B------:R-:W0:Y:S02]  /*0020*/  LDCU.64 UR8, c[0x0][0x358] ;  /* 0x00006b00ff0877ac */ /* 0x000e240008000a00 */
[----:B0-----:R-:W2:Y:S05]  /*0030*/  LDG.E R2, desc[UR8][R2.64+0x8] ;  /* 0x0000080802027981 */ /* 0x001eaa000c1e1900 */
[----:B------:R-:W0:Y:S01]  /*0040*/  S2UR UR4, SR_CTAID.X ;  /* 0x00000000000479c3 */ /* 0x000e220000002500 */
[----:B------:R-:W0:Y:S07]  /*0050*/  S2R R0, SR_TID.X ;  /* 0x0000000000007919 */ /* 0x000e2e0000002100 */
[----:B------:R-:W0:Y:S02]  /*0060*/  LDC R5, c[0x0][0x360] ;  /* 0x0000d800ff057b82 */ /* 0x000e240000000800 */
[----:B0-----:R-:W-:-:S05]  /*0070*/  IMAD R5, R5, UR4, R0 ;  /* 0x0000000405057c24 */ /* 0x001fca000f8e0200 */
[----:B--2---:R-:W-:-:S13]  /*0080*/  ISETP.GE.U32.AND P0, PT, R5, R2, PT ;  /* 0x000000020500720c */ /* 0x004fda0003f06070 */
[----:B------:R-:W-:Y:S05]  /*0090*/  @P0 EXIT ;  /* 0x000000000000094d */ /* 0x000fea0003800000 */
[----:B------:R-:W0:Y:S01]  /*00a0*/  LDC.64 R2, c[0x0][0x390] ;  /* 0x0000e400ff027b82 */ /* 0x000e220000000a00 */
[----:B------:R-:W1:Y:S01]  /*00b0*/  LDCU UR4, c[0x0][0x388] ;  /* 0x00007100ff0477ac */ /* 0x000e620008000800 */
[----:B0-----:R-:W-:-:S06]  /*00c0*/  IMAD.WIDE.U32 R2, R5, 0x8, R2 ;  /* 0x0000000805027825 */ /* 0x001fcc00078e0002 */
[----:B------:R-:W5:Y:S01]  /*00d0*/  LDG.E.64 R2, desc[UR8][R2.64] ;  /* 0x0000000802027981 */ /* 0x000f62000c1e1b00 */
[----:B-1----:R-:W-:Y:S01]  /*00e0*/  USHF.L.U32 UR4, UR4, 0x1, URZ ;  /* 0x0000000104047899 */ /* 0x002fe200080006ff */
[----:B------:R-:W-:Y:S01]  /*00f0*/  IMAD.MOV.U32 R0, RZ, RZ, RZ ;  /* 0x000000ffff007224 */ /* 0x000fe200078e00ff */
[----:B------:R-:W-:Y:S01]  /*0100*/  UMOV UR6, 0xffffffff ;  /* 0xffffffff00067882 */ /* 0x000fe20000000000 */
[----:B------:R-:W-:Y:S01]  /*0110*/  CS2R R8, SRZ ;  /* 0x0000000000087805 */ /* 0x000fe2000001ff00 */
[----:B------:R-:W-:Y:S01]  /*0120*/  IMAD.MOV.U32 R11, RZ, RZ, RZ ;  /* 0x000000ffff0b7224 */ /* 0x000fe200078e00ff */
[----:B------:R-:W-:Y:S01]  /*0130*/  USHF.L.U64.HI UR7, UR6, UR4, 0xffffffff ;  /* 0xffffffff06077499 */ /* 0x000fe20008010204 */
[----:B------:R-:W-:Y:S01]  /*0140*/  IMAD.MOV.U32 R13, RZ, RZ, RZ ;  /* 0x000000ffff0d7224 */ /* 0x000fe200078e00ff */
[----:B------:R-:W-:Y:S02]  /*0150*/  USHF.L.U32 UR6, UR6, UR4, URZ ;  /* 0x0000000406067299 */ /* 0x000fe400080006ff */
[----:B------:R-:W-:-:S03]  /*0160*/  UIADD3 UR5, UPT, UPT, UR4, -0x2, URZ ;  /* 0xfffffffe04057890 */ /* 0x000fc6000fffe0ff */
[----:B------:R-:W-:-:S09]  /*0170*/  UMOV UR4, URZ ;  /* 0x000000ff00047c82 */ /* 0x000fd20008000000 */
.L_x_8:
[----:B0----5:R-:W-:Y:S01]  /*0180*/  IADD3 R4, P0, PT, R2, UR4, RZ ;  /* 0x0000000402047c10 */ /* 0x021fe2000ff1e0ff */
[----:B------:R-:W0:Y:S04]  /*0190*/  LDCU.64 UR10, c[0x4][URZ] ;  /* 0x01000000ff0a77ac */ /* 0x000e280008000a00 */
[----:B-1----:R-:W-:-:S05]  /*01a0*/  IMAD.X R5, RZ, RZ, R3, P0 ;  /* 0x000000ffff057224 */ /* 0x002fca00000e0603 */
[----:B------:R-:W0:Y:S02]  /*01b0*/  LDG.E.U8 R4, desc[UR8][R4.64] ;  /* 0x0000000804047981 */ /* 0x000e24000c1e1100 */
[----:B0-----:R-:W-:-:S05]  /*01c0*/  IADD3 R6, P0, PT, R4, UR10, RZ ;  /* 0x0000000a04067c10 */ /* 0x001fca000ff1e0ff */
[----:B------:R-:W-:-:S06]  /*01d0*/  IMAD.X R7, RZ, RZ, UR11, P0 ;  /* 0x0000000bff077e24 */ /* 0x000fcc00080e06ff */
[----:B------:R-:W2:Y:S01]  /*01e0*/  LDG.E.U8.CONSTANT R7, desc[UR8][R6.64] ;  /* 0x0000000806077981 */ /* 0x000ea2000c1e9100 */
[----:B------:R-:W-:Y:S01]  /*01f0*/  UIADD3 UR4, UPT, UPT, UR4, 0x1, URZ ;  /* 0x0000000104047890 */ /* 0x000fe2000fffe0ff */
[----:B------:R-:W-:Y:S01]  /*0200*/  BSSY.RECONVERGENT B0, `(.L_x_1) ;  /* 0x000006e000007945 */ /* 0x000fe20003800200 */
[----:B------:R-:W-:Y:S02]  /*0210*/  IMAD.MOV.U32 R10, RZ, RZ, R0 ;  /* 0x000000ffff0a7224 */ /* 0x000fe400078e0000 */
[----:B------:R-:W-:Y:S01]  /*0220*/  UISETP.NE.AND UP0, UPT, UR4, 0x64, UPT ;  /* 0x000000640400788c */ /* 0x000fe2000bf05270 */
[----:B------:R-:W-:Y:S02]  /*0230*/  IMAD.MOV.U32 R15, RZ, RZ, R8 ;  /* 0x000000ffff0f7224 */ /* 0x000fe400078e0008 */
[----:B------:R-:W-:Y:S01]  /*0240*/  IMAD.MOV.U32 R12, RZ, RZ, R9 ;  /* 0x000000ffff0c7224 */ /* 0x000fe200078e0009 */
[----:B------:R-:W-:Y:S01]  /*0250*/  CS2R R8, SRZ ;  /* 0x0000000000087805 */ /* 0x000fe2000001ff00 */
[----:B------:R-:W-:-:S02]  /*0260*/  IMAD.MOV.U32 R14, RZ, RZ, R11 ;  /* 0x000000ffff0e7224 */ /* 0x000fc400078e000b */
[----:B------:R-:W-:Y:S02]  /*0270*/  IMAD.MOV.U32 R17, RZ, RZ, R13 ;  /* 0x000000ffff117224 */ /* 0x000fe400078e000d */
[----:B------:R-:W-:Y:S02]  /*0280*/  IMAD.MOV.U32 R11, RZ, RZ, RZ ;  /* 0x000000ffff0b7224 */ /* 0x000fe400078e00ff */
[----:B------:R-:W-:Y:S02]  /*0290*/  IMAD.MOV.U32 R13, RZ, RZ, RZ ;  /* 0x000000ffff0d7224 */ /* 0x000fe400078e00ff */
[----:B------:R-:W-:Y:S01]  /*02a0*/  IMAD.MOV.U32 R0, RZ, RZ, RZ ;  /* 0x000000ffff007224 */ /* 0x000fe200078e00ff */
[----:B--2---:R-:W-:-:S13]  /*02b0*/  ISETP.GT.U32.AND P0, PT, R7, 0x3, PT ;  /* 0x000000030700780c */ /* 0x004fda0003f04070 */
[----:B------:R-:W-:Y:S05]  /*02c0*/  @P0 BRA `(.L_x_2) ;  /* 0x0000000400840947 */ /* 0x000fea0003800000 */
[----:B------:R-:W0:Y:S01]  /*02d0*/  LDCU UR10, c[0x0][0x388] ;  /* 0x00007100ff0a77ac */ /* 0x000e220008000800 */
[----:B------:R-:W-:Y:S01]  /*02e0*/  IMAD.MOV R0, RZ, RZ, -R7 ;  /* 0x000000ffff007224 */ /* 0x000fe200078e0a07 */
[----:B------:R-:W-:Y:S01]  /*02f0*/  LEA R5, P1, R10, R7, 0x2 ;  /* 0x000000070a057211 */ /* 0x000fe200078210ff */
[----:B------:R-:W-:Y:S01]  /*0300*/  VIADD R9, R12, 0x1 ;  /* 0x000000010c097836 */ /* 0x000fe20000000000 */
[--C-:B------:R-:W-:Y:S02]  /*0310*/  SHF.R.U64 R4, R14, 0x2, R17.reuse ;  /* 0x000000020e047819 */ /* 0x100fe40000001211 */
[----:B------:R-:W-:Y:S02]  /*0320*/  PRMT R0, R0, 0x7710, RZ ;  /* 0x0000771000007816 */ /* 0x000fe400000000ff */
[----:B------:R-:W-:Y:S02]  /*0330*/  SHF.R.U32.HI R6, RZ, 0x2, R17 ;  /* 0x00000002ff067819 */ /* 0x000fe40000011611 */
[----:B------:R-:W-:Y:S01]  /*0340*/  LEA.HI.X R8, R10, RZ, R15, 0x2, P1 ;  /* 0x000000ff0a087211 */ /* 0x000fe200008f140f */
[----:B------:R-:W-:-:S03]  /*0350*/  VIADD R0, R0, 0x3 ;  /* 0x0000000300007836 */ /* 0x000fc60000000000 */
[----:B------:R-:W-:Y:S02]  /*0360*/  LOP3.LUT R8, R8, UR7, RZ, 0x30, !PT ;  /* 0x0000000708087c12 */ /* 0x000fe4000f8e30ff */
[----:B------:R-:W-:Y:S02]  /*0370*/  LOP3.LUT R0, R0, 0xff, RZ, 0xc0, !PT ;  /* 0x000000ff00007812 */ /* 0x000fe400078ec0ff */
[----:B0-----:R-:W-:Y:S02]  /*0380*/  ISETP.GE.AND P0, PT, R9, UR10, PT ;  /* 0x0000000a09007c0c */ /* 0x001fe4000bf06270 */
[C---:B------:R-:W-:Y:S02]  /*0390*/  SHF.L.U32 R11, R0.reuse, UR5, RZ ;  /* 0x00000005000b7c19 */ /* 0x040fe400080006ff */
[----:B------:R-:W-:Y:S02]  /*03a0*/  SHF.L.U64.HI R13, R0, UR5, RZ ;  /* 0x00000005000d7c19 */ /* 0x000fe400080102ff */
[----:B------:R-:W-:-:S02]  /*03b0*/  LOP3.LUT R11, R11, R4, RZ, 0xfc, !PT ;  /* 0x000000040b0b7212 */ /* 0x000fc400078efcff */
[----:B------:R-:W-:Y:S02]  /*03c0*/  LOP3.LUT R13, R13, R6, RZ, 0xfc, !PT ;  /* 0x000000060d0d7212 */ /* 0x000fe400078efcff */
[----:B------:R-:W-:-:S03]  /*03d0*/  LOP3.LUT R0, R5, UR6, RZ, 0x30, !PT ;  /* 0x0000000605007c12 */ /* 0x000fc6000f8e30ff */
[----:B------:R-:W-:Y:S05]  /*03e0*/  @!P0 BRA `(.L_x_2) ;  /* 0x00000004003c8947 */ /* 0x000fea0003800000 */
[----:B------:R-:W0:Y:S02]  /*03f0*/  LDC.64 R14, c[0x0][0x380] ;  /* 0x0000e000ff0e7b82 */ /* 0x000e240000000a00 */
[----:B0-----:R-:W2:Y:S01]  /*0400*/  LDG.E R10, desc[UR8][R14.64] ;  /* 0x000000080e0a7981 */ /* 0x001ea2000c1e1900 */
[----:B------:R-:W-:-:S03]  /*0410*/  ISETP.LT.U32.AND P0, PT, R0, R11, PT ;  /* 0x0000000b0000720c */ /* 0x000fc60003f01070 */
[----:B------:R0:W5:Y:S01]  /*0420*/  LDG.E.64 R6, desc[UR8][R14.64+0x18] ;  /* 0x000018080e067981 */ /* 0x000162000c1e1b00 */
[----:B------:R-:W-:Y:S01]  /*0430*/  ISETP.LT.U32.AND.EX P0, PT, R8, R13, PT, P0 ;  /* 0x0000000d0800720c */ /* 0x000fe20003f01100 */
[----:B------:R-:W-:Y:S04]  /*0440*/  BSSY.RECONVERGENT B1, `(.L_x_3) ;  /* 0x0000038000017945 */ /* 0x000fe80003800200 */
[----:B------:R-:W-:Y:S01]  /*0450*/  BSSY.RELIABLE B2, `(.L_x_4) ;  /* 0x0000033000027945 */ /* 0x000fe20003800100 */
[----:B------:R-:W-:Y:S02]  /*0460*/  SEL R4, R0, R11, P0 ;  /* 0x0000000b00047207 */ /* 0x000fe40000000000 */
[----:B------:R-:W-:Y:S02]  /*0470*/  SEL R5, R8, R13, P0 ;  /* 0x0000000d08057207 */ /* 0x000fe40000000000 */
[----:B------:R-:W-:-:S02]  /*0480*/  LOP3.LUT R17, RZ, R4, RZ, 0x33, !PT ;  /* 0x00000004ff117212 */ /* 0x000fc400078e33ff */
[----:B------:R-:W-:Y:S02]  /*0490*/  LOP3.LUT R19, RZ, R5, RZ, 0x33, !PT ;  /* 0x00000005ff137212 */ /* 0x000fe400078e33ff */
[----:B------:R-:W-:-:S04]  /*04a0*/  LEA R17, P0, R4, R17, 0x15 ;  /* 0x0000001104117211 */ /* 0x000fc8000780a8ff */
[----:B------:R-:W-:-:S04]  /*04b0*/  LEA.HI.X R12, R4, R19, R5, 0x15, P0 ;  /* 0x00000013040c7211 */ /* 0x000fc800000fac05 */
[----:B------:R-:W-:-:S04]  /*04c0*/  SHF.R.U64 R16, R17, 0x18, R12 ;  /* 0x0000001811107819 */ /* 0x000fc8000000120c */
[----:B------:R-:W-:Y:S02]  /*04d0*/  LOP3.LUT R16, R16, R17, RZ, 0x3c, !PT ;  /* 0x0000001110107212 */ /* 0x000fe400078e3cff */
[----:B------:R-:W-:Y:S02]  /*04e0*/  SHF.R.U32.HI R17, RZ, 0x18, R12 ;  /* 0x00000018ff117819 */ /* 0x000fe4000001160c */
[C---:B0-----:R-:W-:Y:S02]  /*04f0*/  LEA R15, P0, R16.reuse, R16, 0x3 ;  /* 0x00000010100f7211 */ /* 0x041fe400078018ff */
[----:B------:R-:W-:Y:S02]  /*0500*/  LOP3.LUT R17, R17, R12, RZ, 0x3c, !PT ;  /* 0x0000000c11117212 */ /* 0x000fe400078e3cff */
[C---:B------:R-:W-:Y:S02]  /*0510*/  LEA R15, P1, R16.reuse, R15, 0x8 ;  /* 0x0000000f100f7211 */ /* 0x040fe400078240ff */
[----:B------:R-:W-:-:S04]  /*0520*/  LEA.HI.X R12, R16, R17, R17, 0x3, P0 ;  /* 0x00000011100c7211 */ /* 0x000fc800000f1c11 */
[----:B------:R-:W-:-:S04]  /*0530*/  LEA.HI.X R12, R16, R12, R17, 0x8, P1 ;  /* 0x0000000c100c7211 */ /* 0x000fc800008f4411 */
[--C-:B------:R-:W-:Y:S02]  /*0540*/  SHF.R.U64 R14, R15, 0xe, R12.reuse ;  /* 0x0000000e0f0e7819 */ /* 0x100fe4000000120c */
[----:B------:R-:W-:Y:S02]  /*0550*/  SHF.R.U32.HI R17, RZ, 0xe, R12 ;  /* 0x0000000eff117819 */ /* 0x000fe4000001160c */
[----:B------:R-:W-:Y:S02]  /*0560*/  LOP3.LUT R14, R14, R15, RZ, 0x3c, !PT ;  /* 0x0000000f0e0e7212 */ /* 0x000fe400078e3cff */
[----:B------:R-:W-:Y:S02]  /*0570*/  LOP3.LUT R17, R17, R12, RZ, 0x3c, !PT ;  /* 0x0000000c11117212 */ /* 0x000fe400078e3cff */
[----:B------:R-:W-:-:S04]  /*0580*/  LEA R15, P0, R14, R14, 0x2 ;  /* 0x0000000e0e0f7211 */ /* 0x000fc800078010ff */
[C---:B------:R-:W-:Y:S02]  /*0590*/  LEA R15, P1, R14.reuse, R15, 0x4 ;  /* 0x0000000f0e0f7211 */ /* 0x040fe400078220ff */
[----:B------:R-:W-:-:S04]  /*05a0*/  LEA.HI.X R12, R14, R17, R17, 0x2, P0 ;  /* 0x000000110e0c7211 */ /* 0x000fc800000f1411 */
[----:B------:R-:W-:Y:S01]  /*05b0*/  LEA.HI.X R12, R14, R12, R17, 0x4, P1 ;  /* 0x0000000c0e0c7211 */ /* 0x000fe200008f2411 */
[----:B------:R-:W-:-:S03]  /*05c0*/  IMAD.MOV.U32 R17, RZ, RZ, -0x1 ;  /* 0xffffffffff117424 */ /* 0x000fc600078e00ff */
[----:B------:R-:W-:-:S04]  /*05d0*/  SHF.R.U64 R12, R15, 0x1c, R12 ;  /* 0x0000001c0f0c7819 */ /* 0x000fc8000000120c */
[----:B------:R-:W-:-:S05]  /*05e0*/  LOP3.LUT R12, R12, R15, RZ, 0x3c, !PT ;  /* 0x0000000f0c0c7212 */ /* 0x000fca00078e3cff */
[----:B------:R-:W-:-:S04]  /*05f0*/  IMAD.U32 R12, R12, -0x80000000, R12 ;  /* 0x800000000c0c7824 */ /* 0x000fc800078e000c */
[----:B------:R-:W-:Y:S01]  /*0600*/  IMAD R12, R12, -0x61c88647, RZ ;  /* 0x9e3779b90c0c7824 */ /* 0x000fe200078e02ff */
[----:B--2---:R-:W-:Y:S02]  /*0610*/  IADD3 R15, PT, PT, -R10, 0x20, RZ ;  /* 0x000000200a0f7810 */ /* 0x004fe40007ffe1ff */
[----:B------:R-:W-:Y:S02]  /*0620*/  SHF.L.U32 R10, R17, R10, RZ ;  /* 0x0000000a110a7219 */ /* 0x000fe400000006ff */
[----:B------:R-:W-:-:S05]  /*0630*/  SHF.R.U32.HI R12, RZ, R15, R12 ;  /* 0x0000000fff0c7219 */ /* 0x000fca000001160c */
[----:B------:R-:W-:-:S07]  /*0640*/  IMAD.MOV.U32 R15, RZ, RZ, R12 ;  /* 0x000000ffff0f7224 */ /* 0x000fce00078e000c */
.L_x_6:
[----:B-----5:R-:W-:-:S05]  /*0650*/  IMAD.WIDE.U32 R16, R15, 0x4, R6 ;  /* 0x000000040f107825 */ /* 0x020fca00078e0006 */
[----:B------:R-:W2:Y:S01]  /*0660*/  LDG.E R20, desc[UR8][R16.64] ;  /* 0x0000000810147981 */ /* 0x000ea2000c1e1900 */
[----:B------:R-:W-:Y:S01]  /*0670*/  IMAD.MOV.U32 R14, RZ, RZ, RZ ;  /* 0x000000ffff0e7224 */ /* 0x000fe200078e00ff */
[----:B--2---:R-:W-:-:S13]  /*0680*/  ISETP.NE.AND P0, PT, R20, RZ, PT ;  /* 0x000000ff1400720c */ /* 0x004fda0003f05270 */
[----:B------:R-:W-:Y:S05]  /*0690*/  @!P0 BREAK.RELIABLE B2 ;  /* 0x0000000000028942 */ /* 0x000fea0003800100 */
[----:B------:R-:W-:Y:S05]  /*06a0*/  @!P0 BRA `(.L_x_5) ;  /* 0x0000000000448947 */ /* 0x000fea0003800000 */
[----:B------:R-:W0:Y:S02]  /*06b0*/  LDC.64 R18, c[0x0][0x380] ;  /* 0x0000e000ff127b82 */ /* 0x000e240000000a00 */
[----:B0-----:R-:W2:Y:S02]  /*06c0*/  LDG.E.64 R16, desc[UR8][R18.64+0x10] ;  /* 0x0000100812107981 */ /* 0x001ea4000c1e1b00 */
[----:B--2---:R-:W-:-:S06]  /*06d0*/  IMAD.WIDE.U32 R16, R15, 0x8, R16 ;  /* 0x000000080f107825 */ /* 0x004fcc00078e0010 */
[----:B------:R-:W2:Y:S01]  /*06e0*/  LDG.E.64 R16, desc[UR8][R16.64] ;  /* 0x0000000810107981 */ /* 0x000ea2000c1e1b00 */
[----:B------:R-:W-:Y:S01]  /*06f0*/  IMAD.MOV.U32 R14, RZ, RZ, R20 ;  /* 0x000000ffff0e7224 */ /* 0x000fe200078e0014 */
[----:B--2---:R-:W-:-:S04]  /*0700*/  ISETP.NE.U32.AND P0, PT, R16, R4, PT ;  /* 0x000000041000720c */ /* 0x004fc80003f05070 */
[----:B------:R-:W-:-:S13]  /*0710*/  ISETP.NE.AND.EX P0, PT, R17, R5, PT, P0 ;  /* 0x000000051100720c */ /* 0x000fda0003f05300 */
[----:B------:R-:W-:Y:S05]  /*0720*/  @!P0 BREAK.RELIABLE B2 ;  /* 0x0000000000028942 */ /* 0x000fea0003800100 */
[----:B------:R-:W-:Y:S05]  /*0730*/  @!P0 BRA `(.L_x_5) ;  /* 0x0000000000208947 */ /* 0x000fea0003800000 */
[----:B------:R-:W-:-:S05]  /*0740*/  VIADD R15, R15, 0x1 ;  /* 0x000000010f0f7836 */ /* 0x000fca0000000000 */
[----:B------:R-:W-:-:S04]  /*0750*/  LOP3.LUT R15, R15, R10, RZ, 0x30, !PT ;  /* 0x0000000a0f0f7212 */ /* 0x000fc800078e30ff */
[----:B------:R-:W-:-:S13]  /*0760*/  ISETP.NE.AND P0, PT, R15, R12, PT ;  /* 0x0000000c0f00720c */ /* 0x000fda0003f05270 */
[----:B------:R-:W-:Y:S05]  /*0770*/  @P0 BRA `(.L_x_6) ;  /* 0xfffffffc00b40947 */ /* 0x000fea000383ffff */
[----:B------:R-:W-:Y:S05]  /*0780*/  BSYNC.RELIABLE B2 ;  /* 0x0000000000027941 */ /* 0x000fea0003800100 */
.L_x_4:
[----:B------:R-:W-:-:S05]  /*0790*/  IMAD.WIDE.U32 R16, R12, 0x4, R6 ;  /* 0x000000040c107825 */ /* 0x000fca00078e0006 */
[----:B------:R0:W5:Y:S01]  /*07a0*/  LDG.E R14, desc[UR8][R16.64] ;  /* 0x00000008100e7981 */ /* 0x000162000c1e1900 */
[----:B------:R-:W-:-:S07]  /*07b0*/  IMAD.MOV.U32 R15, RZ, RZ, R12 ;  /* 0x000000ffff0f7224 */ /* 0x000fce00078e000c */
.L_x_5:
[----:B------:R-:W-:Y:S05]  /*07c0*/  BSYNC.RECONVERGENT B1 ;  /* 0x0000000000017941 */ /* 0x000fea0003800200 */
.L_x_3:
[----:B-----5:R-:W-:-:S13]  /*07d0*/  ISETP.NE.AND P0, PT, R14, RZ, PT ;  /* 0x000000ff0e00720c */ /* 0x020fda0003f05270 */
[----:B------:R-:W-:Y:S05]  /*07e0*/  @P0 BRA `(.L_x_7) ;  /* 0x0000000000300947 */ /* 0x000fea0003800000 */
[----:B------:R-:W0:Y:S02]  /*07f0*/  LDC.64 R6, c[0x0][0x380] ;  /* 0x0000e000ff067b82 */ /* 0x000e240000000a00 */
[----:B0-----:R-:W2:Y:S02]  /*0800*/  LDG.E.64 R16, desc[UR8][R6.64+0x10] ;  /* 0x0000100806107981 */ /* 0x001ea4000c1e1b00 */
[----:B--2---:R-:W-:-:S05]  /*0810*/  IMAD.WIDE.U32 R16, R15, 0x8, R16 ;  /* 0x000000080f107825 */ /* 0x004fca00078e0010 */
[----:B------:R0:W-:Y:S04]  /*0820*/  STG.E.64 desc[UR8][R16.64], R4 ;  /* 0x0000000410007986 */ /* 0x0001e8000c101b08 */
[----:B------:R-:W2:Y:S01]  /*0830*/  LDG.E.64 R18, desc[UR8][R6.64+0x18] ;  /* 0x0000180806127981 */ /* 0x000ea2000c1e1b00 */
[----:B------:R-:W-:Y:S02]  /*0840*/  IMAD.MOV.U32 R21, RZ, RZ, 0x1 ;  /* 0x00000001ff157424 */ /* 0x000fe400078e00ff */
[----:B--2---:R-:W-:-:S05]  /*0850*/  IMAD.WIDE.U32 R18, R15, 0x4, R18 ;  /* 0x000000040f127825 */ /* 0x004fca00078e0012 */
[----:B------:R0:W-:Y:S04]  /*0860*/  STG.E desc[UR8][R18.64], R21 ;  /* 0x0000001512007986 */ /* 0x0001e8000c101908 */
[----:B------:R-:W2:Y:S02]  /*0870*/  LDG.E R10, desc[UR8][R6.64+0x4] ;  /* 0x00000408060a7981 */ /* 0x000ea4000c1e1900 */
[----:B--2---:R-:W-:-:S05]  /*0880*/  VIADD R15, R10, 0x1 ;  /* 0x000000010a0f7836 */ /* 0x004fca0000000000 */
[----:B------:R0:W-:Y:S01]  /*0890*/  STG.E desc[UR8][R6.64+0x4], R15 ;  /* 0x0000040f06007986 */ /* 0x0001e2000c101908 */
[----:B------:R-:W-:Y:S05]  /*08a0*/  BRA `(.L_x_2) ;  /* 0x00000000000c7947 */ /* 0x000fea0003800000 */
.L_x_7:
[----:B------:R-:W-:-:S04]  /*08b0*/  IMAD.WIDE.U32 R6, R15, 0x4, R6 ;  /* 0x000000040f067825 */ /* 0x000fc800078e0006 */
[----:B------:R-:W-:-:S05]  /*08c0*/  VIADD R5, R14, 0x1 ;  /* 0x000000010e057836 */ /* 0x000fca0000000000 */
[----:B------:R1:W-:Y:S02]  /*08d0*/  STG.E desc[UR8][R6.64], R5 ;  /* 0x0000000506007986 */ /* 0x0003e4000c101908 */
.L_x_2:
[----:B------:R-:W-:Y:S05]  /*08e0*/  BSYNC.RECONVERGENT B0 ;  /* 0x0000000000007941 */ /* 0x000fea0003800200 */
.L_x_1:
[----:B------:R-:W-:Y:S05]  /*08f0*/  WARPSYNC.ALL ;  /* 0x0000000000007948 */ /* 0x000fea0003800000 */
[----:B------:R-:W-:Y:S05]  /*0900*/  BRA.U UP0, `(.L_x_8) ;  /* 0xfffffff9001c7547 */ /* 0x000fea000b83ffff */
[----:B------:R-:W-:Y:S05]  /*0910*/  EXIT ;  /* 0x000000000000794d */ /* 0x000fea0003800000 */
.L_x_9:
        /* <DEDUP_REMOVED lines=14> */
.L_x_11:


//--------------------- .nv.global.init           --------------------------
	.section	.nv.global.init,"aw",@progbits
.nv.global.init:
	.type		seq_nt4_table,@object
	.size		seq_nt4_table,(.L_0 - seq_nt4_table)
seq_nt4_table:
        /*0000*/ 	.byte	0x00, 0x01, 0x02, 0x03, 0x04, 0x04, 0x04, 0x04, 0x04, 0x04, 0x04, 0x04, 0x04, 0x04, 0x04, 0x04
        /* <DEDUP_REMOVED lines=15> */
.L_0:


//--------------------- .nv.shared.reserved.0     --------------------------
	.section	.nv.shared.reserved.0,"aw",@nobits
	.weak		__nv_reservedSMEM_offset_0_alias
	.size		__nv_reservedSMEM_offset_0_alias, 0, 64
	.other		__nv_reservedSMEM_offset_0_alias,@"STO_CUDA_RESERVED_SHARED STV_DEFAULT"
__nv_reservedSMEM_offset_0_alias:
	.zero		0
	.zero		64


//--------------------- .nv.constant0._Z17kernel_print_histPK9HashTablePj --------------------------
	.section	.nv.constant0._Z17kernel_print_histPK9HashTablePj,"a",@progbits
	.sectionflags	@""
	.align	4
.nv.constant0._Z17kernel_print_histPK9HashTablePj:
	.zero		912


//--------------------- .nv.constant0._Z22kernel_count_seq_kmersP9HashTableiPPc --------------------------
	.section	.nv.constant0._Z22kernel_count_seq_kmersP9HashTableiPPc,"a",@progbits
	.sectionflags	@""
	.align	4
.nv.constant0._Z22kernel_count_seq_kmersP9HashTableiPPc:
	.zero		920


//--------------------- SYMBOLS --------------------------

	.type		.nv.reservedSmem.offset0,@object
	.size		.nv.reservedSmem.offset0,0x4
